	.headerflags	@"EF_CUDA_TEXMODE_UNIFIED EF_CUDA_64BIT_ADDRESS EF_CUDA_ACCELERATORS EF_CUDA_SM90 EF_CUDA_VIRTUAL_SM(EF_CUDA_SM90)"
	.elftype	@"ET_EXEC"


//--------------------- .nv.info                  --------------------------
	.section	.nv.info,"",@"SHT_CUDA_INFO"
	.align	4


	//----- nvinfo : EIATTR_REGCOUNT
	.align		4
        /*0000*/ 	.byte	0x04, 0x2f
        /*0002*/ 	.short	(.L_3 - .L_2)
	.align		4
.L_2:
        /*0004*/ 	.word	index@(triton_poi_fused_cat_mul_0)
        /*0008*/ 	.word	0x00000016


	//----- nvinfo : EIATTR_MIN_STACK_SIZE
	.align		4
.L_3:
        /*000c*/ 	.byte	0x04, 0x12
        /*000e*/ 	.short	(.L_5 - .L_4)
	.align		4
.L_4:
        /*0010*/ 	.word	index@(triton_poi_fused_cat_mul_0)
        /*0014*/ 	.word	0x00000020


	//----- nvinfo : EIATTR_FRAME_SIZE
	.align		4
.L_5:
        /*0018*/ 	.byte	0x04, 0x11
        /*001a*/ 	.short	(.L_7 - .L_6)
	.align		4
.L_6:
        /*001c*/ 	.word	index@(triton_poi_fused_cat_mul_0)
        /*0020*/ 	.word	0x00000020


	//----- nvinfo : EIATTR_MIN_STACK_SIZE
	.align		4
.L_7:
        /*0024*/ 	.byte	0x04, 0x12
        /*0026*/ 	.short	(.L_9 - .L_8)
	.align		4
.L_8:
        /*0028*/ 	.word	index@(triton_poi_fused_cat_mul_0)
        /*002c*/ 	.word	0x00000020
.L_9:


//--------------------- .nv.info.triton_poi_fused_cat_mul_0 --------------------------
	.section	.nv.info.triton_poi_fused_cat_mul_0,"",@"SHT_CUDA_INFO"
	.sectionflags	@""
	.align	4


	//----- nvinfo : EIATTR_CUDA_API_VERSION
	.align		4
        /*0000*/ 	.byte	0x04, 0x37
        /*0002*/ 	.short	(.L_11 - .L_10)
.L_10:
        /*0004*/ 	.word	0x0000007c


	//----- nvinfo : EIATTR_KPARAM_INFO
	.align		4
.L_11:
        /*0008*/ 	.byte	0x04, 0x17
        /*000a*/ 	.short	(.L_13 - .L_12)
.L_12:
        /*000c*/ 	.word	0x00000000
        /*0010*/ 	.short	0x0004
        /*0012*/ 	.short	0x0020
        /*0014*/ 	.byte	0x00, 0xf0, 0x11, 0x00


	//----- nvinfo : EIATTR_KPARAM_INFO
	.align		4
.L_13:
        /*0018*/ 	.byte	0x04, 0x17
        /*001a*/ 	.short	(.L_15 - .L_14)
.L_14:
        /*001c*/ 	.word	0x00000000
        /*0020*/ 	.short	0x0003
        /*0022*/ 	.short	0x0018
        /*0024*/ 	.byte	0x00, 0xf4, 0x21, 0x00


	//----- nvinfo : EIATTR_KPARAM_INFO
	.align		4
.L_15:
        /*0028*/ 	.byte	0x04, 0x17
        /*002a*/ 	.short	(.L_17 - .L_16)
.L_16:
        /*002c*/ 	.word	0x00000000
        /*0030*/ 	.short	0x0002
        /*0032*/ 	.short	0x0010
        /*0034*/ 	.byte	0x00, 0xf4, 0x21, 0x00


	//----- nvinfo : EIATTR_KPARAM_INFO
	.align		4
.L_17:
        /*0038*/ 	.byte	0x04, 0x17
        /*003a*/ 	.short	(.L_19 - .L_18)
.L_18:
        /*003c*/ 	.word	0x00000000
        /*0040*/ 	.short	0x0001
        /*0042*/ 	.short	0x0008
        /*0044*/ 	.byte	0x00, 0xf4, 0x21, 0x00


	//----- nvinfo : EIATTR_KPARAM_INFO
	.align		4
.L_19:
        /*0048*/ 	.byte	0x04, 0x17
        /*004a*/ 	.short	(.L_21 - .L_20)
.L_20:
        /*004c*/ 	.word	0x00000000
        /*0050*/ 	.short	0x0000
        /*0052*/ 	.short	0x0000
        /*0054*/ 	.byte	0x00, 0xf4, 0x21, 0x00


	//----- nvinfo : EIATTR_SPARSE_MMA_MASK
	.align		4
.L_21:
        /*0058*/ 	.byte	0x03, 0x50
        /*005a*/ 	.short	0x0000


	//----- nvinfo : EIATTR_MAXREG_COUNT
	.align		4
        /*005c*/ 	.byte	0x03, 0x1b
        /*005e*/ 	.short	0x00ff


	//----- nvinfo : EIATTR_EXIT_INSTR_OFFSETS
	.align		4
        /*0060*/ 	.byte	0x04, 0x1c
        /*0062*/ 	.short	(.L_23 - .L_22)


	//   ....[0]....
.L_22:
        /*0064*/ 	.word	0x00000d70


	//   ....[1]....
        /*0068*/ 	.word	0x00000d90


	//----- nvinfo : EIATTR_REQNTID
	.align		4
.L_23:
        /*006c*/ 	.byte	0x04, 0x10
        /*006e*/ 	.short	(.L_25 - .L_24)
.L_24:
        /*0070*/ 	.word	0x00000020
        /*0074*/ 	.word	0x00000001
        /*0078*/ 	.word	0x00000001


	//----- nvinfo : EIATTR_CRS_STACK_SIZE
	.align		4
.L_25:
        /*007c*/ 	.byte	0x04, 0x1e
        /*007e*/ 	.short	(.L_27 - .L_26)
.L_26:
        /*0080*/ 	.word	0x00000000


	//----- nvinfo : EIATTR_CBANK_PARAM_SIZE
	.align		4
.L_27:
        /*0084*/ 	.byte	0x03, 0x19
        /*0086*/ 	.short	0x0024


	//----- nvinfo : EIATTR_PARAM_CBANK
	.align		4
        /*0088*/ 	.byte	0x04, 0x0a
        /*008a*/ 	.short	(.L_29 - .L_28)
	.align		4
.L_28:
        /*008c*/ 	.word	index@(.nv.constant0.triton_poi_fused_cat_mul_0)
        /*0090*/ 	.short	0x0210
        /*0092*/ 	.short	0x0024


	//----- nvinfo : EIATTR_SW_WAR
	.align		4
.L_29:
        /*0094*/ 	.byte	0x04, 0x36
        /*0096*/ 	.short	(.L_31 - .L_30)
.L_30:
        /*0098*/ 	.word	0x00000008
.L_31:


//--------------------- .nv.callgraph             --------------------------
	.section	.nv.callgraph,"",@"SHT_CUDA_CALLGRAPH"
	.align	4
	.sectionentsize	8
	.align		4
        /*0000*/ 	.word	0x00000000
	.align		4
        /*0004*/ 	.word	0xffffffff
	.align		4
        /*0008*/ 	.word	0x00000000
	.align		4
        /*000c*/ 	.word	0xfffffffe
	.align		4
        /*0010*/ 	.word	0x00000000
	.align		4
        /*0014*/ 	.word	0xfffffffd
	.align		4
        /*0018*/ 	.word	0x00000000
	.align		4
        /*001c*/ 	.word	0xfffffffc


//--------------------- .nv.constant4             --------------------------
	.section	.nv.constant4,"a",@progbits
	.align	8
	.align		8
.nv.constant4:
        /*0000*/ 	.dword	_$_str
	.align		8
        /*0008*/ 	.dword	__cudart_i2opi_f


//--------------------- .text.triton_poi_fused_cat_mul_0 --------------------------
	.section	.text.triton_poi_fused_cat_mul_0,"ax",@progbits
	.align	128
        .global         triton_poi_fused_cat_mul_0
        .type           triton_poi_fused_cat_mul_0,@function
        .size           triton_poi_fused_cat_mul_0,(.L_x_7 - triton_poi_fused_cat_mul_0)
        .other          triton_poi_fused_cat_mul_0,@"STO_CUDA_ENTRY STV_DEFAULT"
triton_poi_fused_cat_mul_0:
.text.triton_poi_fused_cat_mul_0:
[----:B------:R-:W0:Y:S01]  /*0000*/  LDC R1, c[0x0][0x28] ;  /* 0x00000a00ff017b82 */ /* 0x000e220000000800 */
[----:B------:R-:W1:Y:S07]  /*0010*/  S2R R16, SR_TID.X ;  /* 0x0000000000107919 */ /* 0x000e6e0000002100 */
[----:B------:R-:W2:Y:S01]  /*0020*/  LDC.64 R12, c[0x0][0x210] ;  /* 0x00008400ff0c7b82 */ /* 0x000ea20000000a00 */
[----:B------:R-:W-:Y:S01]  /*0030*/  IMAD.MOV.U32 R2, RZ, RZ, RZ ;  /* 0x000000ffff027224 */ /* 0x000fe200078e00ff */
[----:B------:R-:W-:Y:S01]  /*0040*/  ULDC.64 UR4, c[0x0][0x208] ;  /* 0x0000820000047ab9 */ /* 0x000fe20000000a00 */
[----:B------:R-:W3:Y:S01]  /*0050*/  S2R R0, SR_CTAID.X ;  /* 0x0000000000007919 */ /* 0x000ee20000002500 */
[----:B0-----:R-:W-:Y:S01]  /*0060*/  VIADD R1, R1, 0xffffffe0 ;  /* 0xffffffe001017836 */ /* 0x001fe20000000000 */
[----:B-1----:R-:W-:-:S05]  /*0070*/  LOP3.LUT R9, R16, 0xf, RZ, 0xc0, !PT ;  /* 0x0000000f10097812 */ /* 0x002fca00078ec0ff */
[----:B---3--:R-:W-:-:S05]  /*0080*/  IMAD R9, R0, 0x10, R9 ;  /* 0x0000001000097824 */ /* 0x008fca00078e0209 */
[----:B------:R-:W-:-:S04]  /*0090*/  SHF.R.S32.HI R0, RZ, 0x1f, R9 ;  /* 0x0000001fff007819 */ /* 0x000fc80000011409 */
[----:B------:R-:W-:-:S04]  /*00a0*/  LEA.HI R0, R0, R9, RZ, 0x2 ;  /* 0x0000000900007211 */ /* 0x000fc800078f10ff */
[----:B------:R-:W-:-:S05]  /*00b0*/  LOP3.LUT R8, R0, 0xfffffffc, RZ, 0xc0, !PT ;  /* 0xfffffffc00087812 */ /* 0x000fca00078ec0ff */
[----:B------:R-:W-:-:S04]  /*00c0*/  IMAD.IADD R8, R9, 0x1, -R8 ;  /* 0x0000000109087824 */ /* 0x000fc800078e0a08 */
[C---:B--2---:R-:W-:Y:S01]  /*00d0*/  IMAD.WIDE R12, R8.reuse, 0x4, R12 ;  /* 0x00000004080c7825 */ /* 0x044fe200078e020c */
[----:B------:R-:W-:-:S04]  /*00e0*/  ISETP.GE.AND P1, PT, R8, 0x2, PT ;  /* 0x000000020800780c */ /* 0x000fc80003f26270 */
[----:B------:R-:W-:-:S13]  /*00f0*/  ISETP.LT.AND P0, PT, R9, 0x10, !P1 ;  /* 0x000000100900780c */ /* 0x000fda0004f01270 */
[----:B------:R-:W2:Y:S01]  /*0100*/  @P0 LDG.E.EL R2, desc[UR4][R12.64] ;  /* 0x000000040c020981 */ /* 0x000ea2000c2e1900 */
[----:B------:R-:W0:Y:S03]  /*0110*/  LDC.64 R10, c[0x0][0x218] ;  /* 0x00008600ff0a7b82 */ /* 0x000e260000000a00 */
[----:B0-----:R0:W5:Y:S01]  /*0120*/  LDG.E R10, desc[UR4][R10.64] ;  /* 0x000000040a0a7981 */ /* 0x001162000c1e1900 */
[----:B------:R-:W-:Y:S01]  /*0130*/  SHF.R.S32.HI R0, RZ, 0x2, R0 ;  /* 0x00000002ff007819 */ /* 0x000fe20000011400 */
[----:B------:R-:W-:Y:S03]  /*0140*/  BSSY B0, `(.L_x_0) ;  /* 0x000004a000007945 */ /* 0x000fe60003800000 */
[----:B------:R-:W-:Y:S02]  /*0150*/  I2FP.F32.S32 R17, R0 ;  /* 0x0000000000117245 */ /* 0x000fe40000201400 */
[----:B--2---:R-:W-:-:S02]  /*0160*/  SEL R2, R2, RZ, P0 ;  /* 0x000000ff02027207 */ /* 0x004fc40000000000 */
[----:B------:R-:W-:-:S03]  /*0170*/  ISETP.GE.AND P0, PT, R9, 0x10, PT ;  /* 0x000000100900780c */ /* 0x000fc60003f06270 */
[----:B------:R-:W-:-:S04]  /*0180*/  FMUL R19, R2, R17 ;  /* 0x0000001102137220 */ /* 0x000fc80000400000 */
[C---:B------:R-:W-:Y:S01]  /*0190*/  FMUL R0, R19.reuse, 0.63661974668502807617 ;  /* 0x3f22f98313007820 */ /* 0x040fe20000400000 */
[----:B------:R-:W-:-:S05]  /*01a0*/  FADD.FTZ R4, |R19|, -RZ ;  /* 0x800000ff13047221 */ /* 0x000fca0000010200 */
[----:B------:R-:W1:Y:S01]  /*01b0*/  F2I.FTZ.NTZ R0, R0 ;  /* 0x0000000000007305 */ /* 0x000e620000213100 */
[----:B------:R-:W-:Y:S02]  /*01c0*/  FSETP.GE.AND P2, PT, R4, 105615, PT ;  /* 0x47ce47800400780b */ /* 0x000fe40003f46000 */
[----:B-1----:R-:W-:-:S05]  /*01d0*/  I2FP.F32.S32 R2, R0 ;  /* 0x0000000000027245 */ /* 0x002fca0000201400 */
[----:B------:R-:W-:-:S04]  /*01e0*/  FFMA.FTZ R3, R2, -1.5707962512969970703, R19 ;  /* 0xbfc90fda02037823 */ /* 0x000fc80000010013 */
[----:B------:R-:W-:-:S04]  /*01f0*/  FFMA.FTZ R3, R2, -7.5497894158615963534e-08, R3 ;  /* 0xb3a2216802037823 */ /* 0x000fc80000010003 */
[----:B------:R-:W-:Y:S01]  /*0200*/  FFMA.FTZ R2, R2, -5.3903029534742383927e-15, R3 ;  /* 0xa7c234c502027823 */ /* 0x000fe20000010003 */
[----:B0-----:R-:W-:Y:S06]  /*0210*/  @!P2 BRA `(.L_x_1) ;  /* 0x0000000000f0a947 */ /* 0x001fec0003800000 */
[----:B------:R-:W-:-:S13]  /*0220*/  FSETP.NEU.AND P2, PT, R4, +INF , PT ;  /* 0x7f8000000400780b */ /* 0x000fda0003f4d000 */
[----:B------:R-:W-:Y:S01]  /*0230*/  @!P2 FMUL.FTZ R2, RZ, R19 ;  /* 0x00000013ff02a220 */ /* 0x000fe20000410000 */
[----:B------:R-:W-:Y:S01]  /*0240*/  @!P2 IMAD.MOV.U32 R0, RZ, RZ, RZ ;  /* 0x000000ffff00a224 */ /* 0x000fe200078e00ff */
[----:B------:R-:W-:Y:S06]  /*0250*/  @!P2 BRA `(.L_x_1) ;  /* 0x0000000000e0a947 */ /* 0x000fec0003800000 */
[----:B------:R-:W-:Y:S01]  /*0260*/  SHF.R.U32.HI R18, RZ, 0x17, R19 ;  /* 0x00000017ff127819 */ /* 0x000fe20000011613 */
[----:B------:R-:W-:Y:S01]  /*0270*/  IMAD.SHL.U32 R3, R19, 0x100, RZ ;  /* 0x0000010013037824 */ /* 0x000fe200078e00ff */
[----:B------:R-:W-:Y:S01]  /*0280*/  ULDC.64 UR6, c[0x4][0x8] ;  /* 0x0100020000067ab9 */ /* 0x000fe20000000a00 */
[----:B------:R-:W-:Y:S01]  /*0290*/  IMAD.MOV.U32 R0, RZ, RZ, RZ ;  /* 0x000000ffff007224 */ /* 0x000fe200078e00ff */
[----:B------:R-:W-:Y:S01]  /*02a0*/  LOP3.LUT R2, R18, 0xe0, RZ, 0xc0, !PT ;  /* 0x000000e012027812 */ /* 0x000fe200078ec0ff */
[----:B------:R-:W-:Y:S01]  /*02b0*/  IMAD.MOV.U32 R5, RZ, RZ, RZ ;  /* 0x000000ffff057224 */ /* 0x000fe200078e00ff */
[----:B------:R-:W-:Y:S01]  /*02c0*/  LOP3.LUT R3, R3, 0x80000000, RZ, 0xfc, !PT ;  /* 0x8000000003037812 */ /* 0x000fe200078efcff */
[----:B------:R-:W-:Y:S01]  /*02d0*/  IMAD.MOV.U32 R11, RZ, RZ, RZ ;  /* 0x000000ffff0b7224 */ /* 0x000fe200078e00ff */
[----:B------:R-:W-:Y:S01]  /*02e0*/  IADD3 R4, R2, -0x80, RZ ;  /* 0xffffff8002047810 */ /* 0x000fe20007ffe0ff */
[----:B------:R-:W-:-:S03]  /*02f0*/  IMAD.MOV.U32 R2, RZ, RZ, R1 ;  /* 0x000000ffff027224 */ /* 0x000fc600078e0001 */
[----:B------:R-:W-:-:S07]  /*0300*/  SHF.R.U32.HI R4, RZ, 0x5, R4 ;  /* 0x00000005ff047819 */ /* 0x000fce0000011604 */
.L_x_2:
[----:B------:R-:W-:-:S04]  /*0310*/  IADD3 R14, P2, R5, UR6, RZ ;  /* 0x00000006050e7c10 */ /* 0x000fc8000ff5e0ff */
[----:B------:R-:W-:-:S06]  /*0320*/  IADD3.X R15, R11, UR7, RZ, P2, !PT ;  /* 0x000000070b0f7c10 */ /* 0x000fcc00097fe4ff */
[----:B------:R-:W2:Y:S01]  /*0330*/  LDG.E.CONSTANT R15, desc[UR4][R14.64] ;  /* 0x000000040e0f7981 */ /* 0x000ea2000c1e9900 */
[----:B------:R-:W-:Y:S01]  /*0340*/  IADD3 R5, P3, R5, 0x4, RZ ;  /* 0x0000000405057810 */ /* 0x000fe20007f7e0ff */
[----:B------:R-:W-:Y:S02]  /*0350*/  IMAD.MOV.U32 R6, RZ, RZ, R0 ;  /* 0x000000ffff067224 */ /* 0x000fe400078e0000 */
[----:B------:R-:W-:Y:S01]  /*0360*/  IMAD.MOV.U32 R7, RZ, RZ, RZ ;  /* 0x000000ffff077224 */ /* 0x000fe200078e00ff */
[----:B------:R-:W-:Y:S01]  /*0370*/  ISETP.NE.U32.AND P2, PT, R5, 0x18, PT ;  /* 0x000000180500780c */ /* 0x000fe20003f45070 */
[----:B------:R-:W-:-:S05]  /*0380*/  IMAD.X R11, RZ, RZ, R11, P3 ;  /* 0x000000ffff0b7224 */ /* 0x000fca00018e060b */
[----:B------:R-:W-:Y:S01]  /*0390*/  ISETP.NE.AND.EX P2, PT, R11, RZ, PT, P2 ;  /* 0x000000ff0b00720c */ /* 0x000fe20003f45320 */
[----:B--2---:R-:W-:-:S04]  /*03a0*/  IMAD.WIDE.U32 R6, R3, R15, R6 ;  /* 0x0000000f03067225 */ /* 0x004fc800078e0006 */
[----:B------:R-:W-:Y:S01]  /*03b0*/  IMAD.MOV.U32 R0, RZ, RZ, R7 ;  /* 0x000000ffff007224 */ /* 0x000fe200078e0007 */
[----:B------:R0:W-:Y:S02]  /*03c0*/  STL [R2], R6 ;  /* 0x0000000602007387 */ /* 0x0001e40000100800 */
[----:B0-----:R-:W-:-:S05]  /*03d0*/  VIADD R2, R2, 0x4 ;  /* 0x0000000402027836 */ /* 0x001fca0000000000 */
[----:B------:R-:W-:Y:S05]  /*03e0*/  @P2 BRA `(.L_x_2) ;  /* 0xfffffffc00c82947 */ /* 0x000fea000383ffff */
[----:B------:R-:W-:Y:S01]  /*03f0*/  LOP3.LUT P2, R6, R18, 0x1f, RZ, 0xc0, !PT ;  /* 0x0000001f12067812 */ /* 0x000fe2000784c0ff */
[----:B------:R-:W-:Y:S01]  /*0400*/  IMAD R14, R4, -0x4, R1 ;  /* 0xfffffffc040e7824 */ /* 0x000fe200078e0201 */
[----:B------:R0:W-:Y:S04]  /*0410*/  STL [R1+0x18], R0 ;  /* 0x0000180001007387 */ /* 0x0001e80000100800 */
[----:B------:R-:W2:Y:S04]  /*0420*/  LDL R2, [R14+0x18] ;  /* 0x000018000e027983 */ /* 0x000ea80000100800 */
[----:B------:R-:W3:Y:S04]  /*0430*/  LDL R3, [R14+0x14] ;  /* 0x000014000e037983 */ /* 0x000ee80000100800 */
[----:B------:R-:W4:Y:S01]  /*0440*/  @P2 LDL R7, [R14+0x10] ;  /* 0x000010000e072983 */ /* 0x000f220000100800 */
[----:B------:R-:W-:Y:S01]  /*0450*/  @P2 IADD3 R4, -R6, 0x20, RZ ;  /* 0x0000002006042810 */ /* 0x000fe20007ffe1ff */
[----:B------:R-:W-:Y:S01]  /*0460*/  UMOV UR6, 0x54442d19 ;  /* 0x54442d1900067882 */ /* 0x000fe20000000000 */
[----:B------:R-:W-:Y:S01]  /*0470*/  UMOV UR7, 0x3bf921fb ;  /* 0x3bf921fb00077882 */ /* 0x000fe20000000000 */
[----:B--2---:R-:W-:-:S02]  /*0480*/  @P2 SHF.L.U32 R5, R2, R6, RZ ;  /* 0x0000000602052219 */ /* 0x004fc400000006ff */
[----:B---3--:R-:W-:Y:S02]  /*0490*/  @P2 SHF.L.U32 R6, R3, R6, RZ ;  /* 0x0000000603062219 */ /* 0x008fe400000006ff */
[-C--:B----4-:R-:W-:Y:S02]  /*04a0*/  @P2 SHF.R.U32.HI R7, RZ, R4.reuse, R7 ;  /* 0x00000004ff072219 */ /* 0x090fe40000011607 */
[----:B------:R-:W-:-:S03]  /*04b0*/  @P2 SHF.R.U32.HI R4, RZ, R4, R3 ;  /* 0x00000004ff042219 */ /* 0x000fc60000011603 */
[----:B------:R-:W-:Y:S01]  /*04c0*/  @P2 IMAD.IADD R3, R6, 0x1, R7 ;  /* 0x0000000106032824 */ /* 0x000fe200078e0207 */
[----:B------:R-:W-:-:S04]  /*04d0*/  @P2 IADD3 R2, R5, R4, RZ ;  /* 0x0000000405022210 */ /* 0x000fc80007ffe0ff */
[C---:B------:R-:W-:Y:S01]  /*04e0*/  SHF.L.W.U32.HI R11, R3.reuse, 0x2, R2 ;  /* 0x00000002030b7819 */ /* 0x040fe20000010e02 */
[----:B------:R-:W-:-:S03]  /*04f0*/  IMAD.SHL.U32 R3, R3, 0x4, RZ ;  /* 0x0000000403037824 */ /* 0x000fc600078e00ff */
[----:B0-----:R-:W-:-:S04]  /*0500*/  SHF.R.S32.HI R0, RZ, 0x1f, R11 ;  /* 0x0000001fff007819 */ /* 0x001fc8000001140b */
[C---:B------:R-:W-:Y:S02]  /*0510*/  LOP3.LUT R6, R0.reuse, R3, RZ, 0x3c, !PT ;  /* 0x0000000300067212 */ /* 0x040fe400078e3cff */
[----:B------:R-:W-:-:S04]  /*0520*/  LOP3.LUT R7, R0, R11, RZ, 0x3c, !PT ;  /* 0x0000000b00077212 */ /* 0x000fc800078e3cff */
[----:B------:R-:W0:Y:S01]  /*0530*/  I2F.F64.S64 R4, R6 ;  /* 0x0000000600047312 */ /* 0x000e220000301c00 */
[----:B------:R-:W-:Y:S02]  /*0540*/  ISETP.GE.AND P2, PT, R19, RZ, PT ;  /* 0x000000ff1300720c */ /* 0x000fe40003f46270 */
[----:B------:R-:W-:Y:S01]  /*0550*/  SHF.R.U32.HI R0, RZ, 0x1e, R2 ;  /* 0x0000001eff007819 */ /* 0x000fe20000011602 */
[----:B0-----:R-:W-:Y:S01]  /*0560*/  DMUL R4, R4, UR6 ;  /* 0x0000000604047c28 */ /* 0x001fe20008000000 */
[C---:B------:R-:W-:Y:S02]  /*0570*/  LOP3.LUT R2, R11.reuse, R19, RZ, 0x3c, !PT ;  /* 0x000000130b027212 */ /* 0x040fe400078e3cff */
[----:B------:R-:W-:-:S07]  /*0580*/  LEA.HI R0, R11, R0, RZ, 0x1 ;  /* 0x000000000b007211 */ /* 0x000fce00078f08ff */
[----:B------:R-:W0:Y:S01]  /*0590*/  F2F.F32.F64 R4, R4 ;  /* 0x0000000400047310 */ /* 0x000e220000301000 */
[----:B------:R-:W-:Y:S01]  /*05a0*/  ISETP.GE.AND P3, PT, R2, RZ, PT ;  /* 0x000000ff0200720c */ /* 0x000fe20003f66270 */
[----:B------:R-:W-:-:S04]  /*05b0*/  IMAD.MOV R2, RZ, RZ, -R0 ;  /* 0x000000ffff027224 */ /* 0x000fc800078e0a00 */
[----:B------:R-:W-:Y:S01]  /*05c0*/  @!P2 IMAD.MOV.U32 R0, RZ, RZ, R2 ;  /* 0x000000ffff00a224 */ /* 0x000fe200078e0002 */
[----:B0-----:R-:W-:-:S07]  /*05d0*/  FSEL R2, -R4, R4, !P3 ;  /* 0x0000000404027208 */ /* 0x001fce0005800100 */
.L_x_1:
[----:B------:R-:W-:Y:S05]  /*05e0*/  BSYNC B0 ;  /* 0x0000000000007941 */ /* 0x000fea0003800000 */
.L_x_0:
[----:B------:R-:W-:Y:S01]  /*05f0*/  ISETP.GT.AND P0, PT, R8, 0x1, !P0 ;  /* 0x000000010800780c */ /* 0x000fe20004704270 */
[----:B------:R-:W-:-:S12]  /*0600*/  IMAD.MOV.U32 R4, RZ, RZ, RZ ;  /* 0x000000ffff047224 */ /* 0x000fd800078e00ff */
[----:B------:R-:W2:Y:S01]  /*0610*/  @P0 LDG.E.EL R4, desc[UR4][R12.64+-0x8] ;  /* 0xfffff8040c040981 */ /* 0x000ea2000c2e1900 */
[----:B------:R-:W-:Y:S01]  /*0620*/  LOP3.LUT R3, R0, 0x1, RZ, 0xc0, !PT ;  /* 0x0000000100037812 */ /* 0x000fe200078ec0ff */
[----:B------:R-:W-:Y:S01]  /*0630*/  FMUL.FTZ R14, R2, R2 ;  /* 0x00000002020e7220 */ /* 0x000fe20000410000 */
[----:B------:R-:W-:Y:S01]  /*0640*/  LOP3.LUT P2, RZ, R0, 0x2, RZ, 0xc0, !PT ;  /* 0x0000000200ff7812 */ /* 0x000fe2000784c0ff */
[----:B------:R-:W-:Y:S01]  /*0650*/  BSSY B0, `(.L_x_3) ;  /* 0x0000056000007945 */ /* 0x000fe20003800000 */
[----:B--2---:R-:W-:Y:S02]  /*0660*/  SEL R4, R4, RZ, P0 ;  /* 0x000000ff04047207 */ /* 0x004fe40000000000 */
[----:B------:R-:W-:Y:S01]  /*0670*/  ISETP.NE.U32.AND P0, PT, R3, 0x1, PT ;  /* 0x000000010300780c */ /* 0x000fe20003f05070 */
[----:B------:R-:W-:Y:S02]  /*0680*/  IMAD.MOV.U32 R3, RZ, RZ, -0x46b2bead ;  /* 0xb94d4153ff037424 */ /* 0x000fe400078e00ff */
[----:B------:R-:W-:Y:S01]  /*0690*/  FMUL R17, R17, R4 ;  /* 0x0000000411117220 */ /* 0x000fe20000400000 */
[----:B------:R-:W-:Y:S01]  /*06a0*/  IMAD.MOV.U32 R4, RZ, RZ, 0x3c0885e4 ;  /* 0x3c0885e4ff047424 */ /* 0x000fe200078e00ff */
[----:B------:R-:W-:-:S02]  /*06b0*/  FSEL R0, R2, 1, P0 ;  /* 0x3f80000002007808 */ /* 0x000fc40000000000 */
[----:B------:R-:W-:-:S03]  /*06c0*/  FMUL R6, R17, 0.63661974668502807617 ;  /* 0x3f22f98311067820 */ /* 0x000fc60000400000 */
[----:B------:R-:W-:Y:S01]  /*06d0*/  FFMA.FTZ R7, R14, R0, RZ ;  /* 0x000000000e077223 */ /* 0x000fe200000100ff */
[----:B------:R0:W1:Y:S02]  /*06e0*/  F2I.FTZ.NTZ R8, R6 ;  /* 0x0000000600087305 */ /* 0x0000640000213100 */
[----:B------:R-:W-:Y:S01]  /*06f0*/  @!P0 MOV R5, 0x37cbac00 ;  /* 0x37cbac0000058802 */ /* 0x000fe20000000f00 */
[----:B------:R-:W-:-:S04]  /*0700*/  @!P0 IMAD.MOV.U32 R4, RZ, RZ, 0x3d2aaabb ;  /* 0x3d2aaabbff048424 */ /* 0x000fc800078e00ff */
[C---:B------:R-:W-:Y:S01]  /*0710*/  @!P0 FFMA.FTZ R3, R14.reuse, R5, -0.0013887860113754868507 ;  /* 0xbab607ed0e038423 */ /* 0x040fe20000010005 */
[----:B------:R-:W-:Y:S02]  /*0720*/  IMAD.MOV.U32 R5, RZ, RZ, -0x41d55558 ;  /* 0xbe2aaaa8ff057424 */ /* 0x000fe400078e00ff */
[----:B0-----:R-:W-:Y:S01]  /*0730*/  FADD.FTZ R6, |R17|, -RZ ;  /* 0x800000ff11067221 */ /* 0x001fe20000010200 */
[----:B------:R-:W-:Y:S02]  /*0740*/  @!P0 IMAD.MOV.U32 R5, RZ, RZ, -0x41000001 ;  /* 0xbeffffffff058424 */ /* 0x000fe400078e00ff */
[----:B------:R-:W-:Y:S02]  /*0750*/  FFMA.FTZ R4, R14, R3, R4 ;  /* 0x000000030e047223 */ /* 0x000fe40000010004 */
[----:B------:R-:W-:Y:S02]  /*0760*/  FSETP.GE.AND P0, PT, R6, 105615, PT ;  /* 0x47ce47800600780b */ /* 0x000fe40003f06000 */
[----:B------:R-:W-:Y:S01]  /*0770*/  FFMA.FTZ R5, R14, R4, R5 ;  /* 0x000000040e057223 */ /* 0x000fe20000010005 */
[----:B-1----:R-:W-:-:S03]  /*0780*/  I2FP.F32.S32 R2, R8 ;  /* 0x0000000800027245 */ /* 0x002fc60000201400 */
[----:B------:R-:W-:Y:S02]  /*0790*/  FFMA.FTZ R0, R7, R5, R0 ;  /* 0x0000000507007223 */ /* 0x000fe40000010000 */
[----:B------:R-:W-:Y:S02]  /*07a0*/  FFMA.FTZ R3, R2, -1.5707962512969970703, R17 ;  /* 0xbfc90fda02037823 */ /* 0x000fe40000010011 */
[----:B------:R-:W-:Y:S02]  /*07b0*/  @P2 FFMA.FTZ R0, R0, -1, RZ ;  /* 0xbf80000000002823 */ /* 0x000fe400000100ff */
[----:B------:R-:W-:-:S04]  /*07c0*/  FFMA.FTZ R3, R2, -7.5497894158615963534e-08, R3 ;  /* 0xb3a2216802037823 */ /* 0x000fc80000010003 */
[----:B------:R-:W-:Y:S01]  /*07d0*/  FFMA.FTZ R3, R2, -5.3903029534742383927e-15, R3 ;  /* 0xa7c234c502037823 */ /* 0x000fe20000010003 */
[----:B------:R-:W-:Y:S06]  /*07e0*/  @!P0 BRA `(.L_x_4) ;  /* 0x0000000000f08947 */ /* 0x000fec0003800000 */
        /* <DEDUP_REMOVED lines=15> */
.L_x_5:
        /* <DEDUP_REMOVED lines=12> */
[----:B0-----:R-:W-:-:S05]  /*09a0*/  IADD3 R3, R3, 0x4, RZ ;  /* 0x0000000403037810 */ /* 0x001fca0007ffe0ff */
        /* <DEDUP_REMOVED lines=14> */
[----:B------:R-:W-:Y:S02]  /*0a90*/  @P0 IMAD.IADD R4, R7, 0x1, R8 ;  /* 0x0000000107040824 */ /* 0x000fe400078e0208 */
[----:B------:R-:W-:-:S05]  /*0aa0*/  @P0 IMAD.IADD R3, R6, 0x1, R5 ;  /* 0x0000000106030824 */ /* 0x000fca00078e0205 */
[C---:B------:R-:W-:Y:S01]  /*0ab0*/  SHF.L.W.U32.HI R8, R4.reuse, 0x2, R3 ;  /* 0x0000000204087819 */ /* 0x040fe20000010e03 */
[----:B------:R-:W-:-:S03]  /*0ac0*/  IMAD.SHL.U32 R4, R4, 0x4, RZ ;  /* 0x0000000404047824 */ /* 0x000fc600078e00ff */
[----:B------:R-:W-:-:S04]  /*0ad0*/  SHF.R.S32.HI R5, RZ, 0x1f, R8 ;  /* 0x0000001fff057819 */ /* 0x000fc80000011408 */
[C---:B------:R-:W-:Y:S02]  /*0ae0*/  LOP3.LUT R6, R5.reuse, R4, RZ, 0x3c, !PT ;  /* 0x0000000405067212 */ /* 0x040fe400078e3cff */
[----:B------:R-:W-:-:S04]  /*0af0*/  LOP3.LUT R7, R5, R8, RZ, 0x3c, !PT ;  /* 0x0000000805077212 */ /* 0x000fc800078e3cff */
[----:B------:R-:W1:Y:S01]  /*0b00*/  I2F.F64.S64 R4, R6 ;  /* 0x0000000600047312 */ /* 0x000e620000301c00 */
[----:B------:R-:W-:Y:S02]  /*0b10*/  ISETP.GE.AND P0, PT, R17, RZ, PT ;  /* 0x000000ff1100720c */ /* 0x000fe40003f06270 */
[----:B------:R-:W-:Y:S01]  /*0b20*/  SHF.R.U32.HI R3, RZ, 0x1e, R3 ;  /* 0x0000001eff037819 */ /* 0x000fe20000011603 */
[----:B-1----:R-:W-:Y:S01]  /*0b30*/  DMUL R4, R4, UR6 ;  /* 0x0000000604047c28 */ /* 0x002fe20008000000 */
[C---:B0-----:R-:W-:Y:S02]  /*0b40*/  LOP3.LUT R2, R8.reuse, R17, RZ, 0x3c, !PT ;  /* 0x0000001108027212 */ /* 0x041fe400078e3cff */
[----:B------:R-:W-:-:S07]  /*0b50*/  LEA.HI R8, R8, R3, RZ, 0x1 ;  /* 0x0000000308087211 */ /* 0x000fce00078f08ff */
[----:B------:R-:W0:Y:S01]  /*0b60*/  F2F.F32.F64 R4, R4 ;  /* 0x0000000400047310 */ /* 0x000e220000301000 */
[----:B------:R-:W-:Y:S01]  /*0b70*/  ISETP.GE.AND P2, PT, R2, RZ, PT ;  /* 0x000000ff0200720c */ /* 0x000fe20003f46270 */
[----:B------:R-:W-:-:S04]  /*0b80*/  IMAD.MOV R2, RZ, RZ, -R8 ;  /* 0x000000ffff027224 */ /* 0x000fc800078e0a08 */
[----:B------:R-:W-:Y:S01]  /*0b90*/  @!P0 IMAD.MOV.U32 R8, RZ, RZ, R2 ;  /* 0x000000ffff088224 */ /* 0x000fe200078e0002 */
[----:B0-----:R-:W-:-:S07]  /*0ba0*/  FSEL R3, -R4, R4, !P2 ;  /* 0x0000000404037208 */ /* 0x001fce0005000100 */
.L_x_4:
[----:B------:R-:W-:Y:S05]  /*0bb0*/  BSYNC B0 ;  /* 0x0000000000007941 */ /* 0x000fea0003800000 */
.L_x_3:
[C---:B------:R-:W-:Y:S01]  /*0bc0*/  LOP3.LUT R2, R8.reuse, 0x1, RZ, 0xc0, !PT ;  /* 0x0000000108027812 */ /* 0x040fe200078ec0ff */
[C---:B------:R-:W-:Y:S01]  /*0bd0*/  FMUL.FTZ R12, R3.reuse, R3 ;  /* 0x00000003030c7220 */ /* 0x040fe20000410000 */
[----:B------:R-:W-:Y:S01]  /*0be0*/  MOV R7, 0x3c0885e4 ;  /* 0x3c0885e400077802 */ /* 0x000fe20000000f00 */
[----:B------:R-:W-:Y:S01]  /*0bf0*/  VIADD R6, R8, 0x1 ;  /* 0x0000000108067836 */ /* 0x000fe20000000000 */
[----:B------:R-:W-:Y:S01]  /*0c00*/  ISETP.NE.U32.AND P0, PT, R2, 0x1, PT ;  /* 0x000000010200780c */ /* 0x000fe20003f05070 */
[----:B------:R-:W-:Y:S02]  /*0c10*/  IMAD.MOV.U32 R2, RZ, RZ, -0x46b2bead ;  /* 0xb94d4153ff027424 */ /* 0x000fe400078e00ff */
[----:B------:R-:W-:Y:S01]  /*0c20*/  IMAD.MOV.U32 R8, RZ, RZ, -0x41d55558 ;  /* 0xbe2aaaa8ff087424 */ /* 0x000fe200078e00ff */
[----:B------:R-:W-:Y:S02]  /*0c30*/  LOP3.LUT P2, RZ, R6, 0x2, RZ, 0xc0, !PT ;  /* 0x0000000206ff7812 */ /* 0x000fe4000784c0ff */
[----:B------:R-:W-:-:S07]  /*0c40*/  FSEL R3, R3, 1, !P0 ;  /* 0x3f80000003037808 */ /* 0x000fce0004000000 */
[----:B------:R-:W-:Y:S02]  /*0c50*/  @P0 IMAD.MOV.U32 R5, RZ, RZ, 0x37cbac00 ;  /* 0x37cbac00ff050424 */ /* 0x000fe400078e00ff */
[----:B------:R-:W-:Y:S02]  /*0c60*/  @P0 IMAD.MOV.U32 R7, RZ, RZ, 0x3d2aaabb ;  /* 0x3d2aaabbff070424 */ /* 0x000fe400078e00ff */
[----:B------:R-:W-:Y:S01]  /*0c70*/  @P0 FFMA.FTZ R2, R12, R5, -0.0013887860113754868507 ;  /* 0xbab607ed0c020423 */ /* 0x000fe20000010005 */
[----:B------:R-:W-:Y:S01]  /*0c80*/  @P0 IMAD.MOV.U32 R8, RZ, RZ, -0x41000001 ;  /* 0xbeffffffff080424 */ /* 0x000fe200078e00ff */
[----:B------:R-:W0:Y:S01]  /*0c90*/  LDC.64 R4, c[0x0][0x220] ;  /* 0x00008800ff047b82 */ /* 0x000e220000000a00 */
[----:B------:R-:W-:Y:S01]  /*0ca0*/  LOP3.LUT P0, RZ, R16, 0x10, RZ, 0xc0, !PT ;  /* 0x0000001010ff7812 */ /* 0x000fe2000780c0ff */
[----:B------:R-:W-:-:S03]  /*0cb0*/  FFMA.FTZ R11, R12, R2, R7 ;  /* 0x000000020c0b7223 */ /* 0x000fc60000010007 */
[----:B------:R-:W-:Y:S01]  /*0cc0*/  ISETP.LT.AND P0, PT, R9, 0x10, !P0 ;  /* 0x000000100900780c */ /* 0x000fe20004701270 */
[C---:B------:R-:W-:Y:S01]  /*0cd0*/  FFMA.FTZ R8, R12.reuse, R11, R8 ;  /* 0x0000000b0c087223 */ /* 0x040fe20000010008 */
[----:B------:R-:W-:Y:S01]  /*0ce0*/  FFMA.FTZ R12, R12, R3, RZ ;  /* 0x000000030c0c7223 */ /* 0x000fe200000100ff */
[----:B------:R-:W1:Y:S03]  /*0cf0*/  LDC.64 R6, c[0x0][0x228] ;  /* 0x00008a00ff067b82 */ /* 0x000e660000000a00 */
[----:B------:R-:W-:-:S04]  /*0d00*/  FFMA.FTZ R3, R12, R8, R3 ;  /* 0x000000080c037223 */ /* 0x000fc80000010003 */
[----:B------:R-:W-:-:S05]  /*0d10*/  @P2 FFMA.FTZ R3, R3, -1, RZ ;  /* 0xbf80000003032823 */ /* 0x000fca00000100ff */
[----:B------:R-:W-:Y:S01]  /*0d20*/  FSEL R11, R0, R3, !P1 ;  /* 0x00000003000b7208 */ /* 0x000fe20004800000 */
[----:B0-----:R-:W-:-:S05]  /*0d30*/  IMAD.WIDE R2, R9, 0x4, R4 ;  /* 0x0000000409027825 */ /* 0x001fca00078e0204 */
[----:B------:R0:W-:Y:S01]  /*0d40*/  @P0 STG.E desc[UR4][R2.64], R11 ;  /* 0x0000000b02000986 */ /* 0x0001e2000c101904 */
[----:B-1----:R-:W-:-:S04]  /*0d50*/  IMAD.WIDE R4, R9, 0x4, R6 ;  /* 0x0000000409047825 */ /* 0x002fc800078e0206 */
[----:B-----5:R-:W-:Y:S01]  /*0d60*/  FMUL R7, R10, R11 ;  /* 0x0000000b0a077220 */ /* 0x020fe20000400000 */
[----:B------:R-:W-:Y:S06]  /*0d70*/  @!P0 EXIT ;  /* 0x000000000000894d */ /* 0x000fec0003800000 */
[----:B------:R-:W-:Y:S01]  /*0d80*/  STG.E desc[UR4][R4.64], R7 ;  /* 0x0000000704007986 */ /* 0x000fe2000c101904 */
[----:B------:R-:W-:Y:S05]  /*0d90*/  EXIT ;  /* 0x000000000000794d */ /* 0x000fea0003800000 */
.L_x_6:
[----:B------:R-:W-:-:S00]  /*0da0*/  BRA `(.L_x_6) ;  /* 0xfffffffc00fc7947 */ /* 0x000fc0000383ffff */
[----:B------:R-:W-:-:S00]  /*0db0*/  NOP ;  /* 0x0000000000007918 */ /* 0x000fc00000000000 */
        /* <DEDUP_REMOVED lines=12> */
.L_x_7:


//--------------------- .nv.global.init           --------------------------
	.section	.nv.global.init,"aw",@progbits
	.align	4
.nv.global.init:
	.type		__cudart_i2opi_f,@object
	.size		__cudart_i2opi_f,(_$_str - __cudart_i2opi_f)
__cudart_i2opi_f:
        /*0000*/ 	.byte	0x41, 0x90, 0x43, 0x3c, 0x99, 0x95, 0x62, 0xdb, 0xc0, 0xdd, 0x34, 0xf5, 0xd1, 0x57, 0x27, 0xfc
        /*0010*/ 	.byte	0x29, 0x15, 0x44, 0x4e, 0x6e, 0x83, 0xf9, 0xa2
	.type		_$_str,@object
	.size		_$_str,(.L_0 - _$_str)
_$_str:
        /*0018*/ 	.byte	0x5f, 0x5f, 0x43, 0x55, 0x44, 0x41, 0x5f, 0x46, 0x54, 0x5a, 0x00
.L_0:


//--------------------- .nv.constant0.triton_poi_fused_cat_mul_0 --------------------------
	.section	.nv.constant0.triton_poi_fused_cat_mul_0,"a",@progbits
	.sectionflags	@""
	.align	4
.nv.constant0.triton_poi_fused_cat_mul_0:
	.zero		564
